//
// Generated by NVIDIA NVVM Compiler
//
// Compiler Build ID: CL-36424714
// Cuda compilation tools, release 13.0, V13.0.88
// Based on NVVM 20.0.0
//

.version 9.0
.target sm_100
.address_size 64

	// .globl	_Z7add_gpuPiS_S_i

.visible .entry _Z7add_gpuPiS_S_i(
	.param .u64 .ptr .align 1 _Z7add_gpuPiS_S_i_param_0,
	.param .u64 .ptr .align 1 _Z7add_gpuPiS_S_i_param_1,
	.param .u64 .ptr .align 1 _Z7add_gpuPiS_S_i_param_2,
	.param .u32 _Z7add_gpuPiS_S_i_param_3
)
{
	.reg .pred 	%p<2>;
	.reg .b32 	%r<9>;
	.reg .b64 	%rd<11>;

	ld.param.u64 	%rd1, [_Z7add_gpuPiS_S_i_param_0];
	ld.param.u64 	%rd2, [_Z7add_gpuPiS_S_i_param_1];
	ld.param.u64 	%rd3, [_Z7add_gpuPiS_S_i_param_2];
	ld.param.u32 	%r2, [_Z7add_gpuPiS_S_i_param_3];
	mov.u32 	%r3, %tid.x;
	mov.u32 	%r4, %ctaid.x;
	mov.u32 	%r5, %ntid.x;
	mad.lo.s32 	%r1, %r4, %r5, %r3;
	setp.ge.s32 	%p1, %r1, %r2;
	@%p1 bra 	$L__BB0_2;
	cvta.to.global.u64 	%rd4, %rd1;
	cvta.to.global.u64 	%rd5, %rd2;
	cvta.to.global.u64 	%rd6, %rd3;
	mul.wide.s32 	%rd7, %r1, 4;
	add.s64 	%rd8, %rd4, %rd7;
	ld.global.u32 	%r6, [%rd8];
	add.s64 	%rd9, %rd5, %rd7;
	ld.global.u32 	%r7, [%rd9];
	add.s32 	%r8, %r7, %r6;
	add.s64 	%rd10, %rd6, %rd7;
	st.global.u32 	[%rd10], %r8;
$L__BB0_2:
	ret;

}


// ===== COMPILED SASS (sm_100) =====

	.target	sm_100

	.elftype	@"ET_EXEC"


//--------------------- .note.nv.tkinfo           --------------------------
	.section	.note.nv.tkinfo,"",@"SHT_NOTE"
	.sectionflags	@"SHF_NOTE_NV_TKINFO"
	.tkinfo
        /*0018*/ 	.word	0x00000002
        /*0030*/ 	.string	""
        /*0030*/ 	.string	"ptxas"
        /*0030*/ 	.string	"Cuda compilation tools, release 13.0, V13.0.88"
        /*0030*/ 	.string	"Build cuda_13.0.r13.0/compiler.36424714_0"
        /*0030*/ 	.string	"-arch sm_100 -m 64 "



//--------------------- .note.nv.cuinfo           --------------------------
	.section	.note.nv.cuinfo,"",@"SHT_NOTE"
	.sectionflags	@"SHF_NOTE_NV_CUINFO"
        /*0018*/ 	.short	0x0002
        /*001a*/ 	.short	0x0064
        /*001c*/ 	.short	0x0082
	.zero		2


//--------------------- .nv.info                  --------------------------
	.section	.nv.info,"",@"SHT_CUDA_INFO"
	.align	4


	//----- nvinfo : EIATTR_REGCOUNT
	.align		4
        /*0000*/ 	.byte	0x04, 0x2f
        /*0002*/ 	.short	(.L_1 - .L_0)
	.align		4
.L_0:
        /*0004*/ 	.word	index@(_Z7add_gpuPiS_S_i)
        /*0008*/ 	.word	0x0000000c


	//----- nvinfo : EIATTR_FRAME_SIZE
	.align		4
.L_1:
        /*000c*/ 	.byte	0x04, 0x11
        /*000e*/ 	.short	(.L_3 - .L_2)
	.align		4
.L_2:
        /*0010*/ 	.word	index@(_Z7add_gpuPiS_S_i)
        /*0014*/ 	.word	0x00000000


	//----- nvinfo : EIATTR_MIN_STACK_SIZE
	.align		4
.L_3:
        /*0018*/ 	.byte	0x04, 0x12
        /*001a*/ 	.short	(.L_5 - .L_4)
	.align		4
.L_4:
        /*001c*/ 	.word	index@(_Z7add_gpuPiS_S_i)
        /*0020*/ 	.word	0x00000000
.L_5:


//--------------------- .nv.compat                --------------------------
	.section	.nv.compat,"",@"SHT_CUDA_COMPAT_INFO"
	.align	4
        /*0000*/ 	.byte	0x02, 0x09, 0x00, 0x00, 0x02, 0x02, 0x01, 0x00, 0x02, 0x05, 0x05, 0x00, 0x03, 0x07, 0x01, 0x01
        /*0010*/ 	.byte	0x02, 0x03, 0x00, 0x00, 0x02, 0x06, 0x01, 0x00, 0x04, 0x0b, 0x08, 0x00, 0x09, 0x00, 0x00, 0x00
        /*0020*/ 	.byte	0x00, 0x00, 0x00, 0x00


//--------------------- .nv.info._Z7add_gpuPiS_S_i --------------------------
	.section	.nv.info._Z7add_gpuPiS_S_i,"",@"SHT_CUDA_INFO"
	.sectionflags	@""
	.align	4


	//----- nvinfo : EIATTR_CUDA_API_VERSION
	.align		4
        /*0000*/ 	.byte	0x04, 0x37
        /*0002*/ 	.short	(.L_7 - .L_6)
.L_6:
        /*0004*/ 	.word	0x00000082


	//----- nvinfo : EIATTR_KPARAM_INFO
	.align		4
.L_7:
        /*0008*/ 	.byte	0x04, 0x17
        /*000a*/ 	.short	(.L_9 - .L_8)
.L_8:
        /*000c*/ 	.word	0x00000000
        /*0010*/ 	.short	0x0003
        /*0012*/ 	.short	0x0018
        /*0014*/ 	.byte	0x00, 0xf0, 0x11, 0x00


	//----- nvinfo : EIATTR_KPARAM_INFO
	.align		4
.L_9:
        /*0018*/ 	.byte	0x04, 0x17
        /*001a*/ 	.short	(.L_11 - .L_10)
.L_10:
        /*001c*/ 	.word	0x00000000
        /*0020*/ 	.short	0x0002
        /*0022*/ 	.short	0x0010
        /*0024*/ 	.byte	0x00, 0xf5, 0x21, 0x00


	//----- nvinfo : EIATTR_KPARAM_INFO
	.align		4
.L_11:
        /*0028*/ 	.byte	0x04, 0x17
        /*002a*/ 	.short	(.L_13 - .L_12)
.L_12:
        /*002c*/ 	.word	0x00000000
        /*0030*/ 	.short	0x0001
        /*0032*/ 	.short	0x0008
        /*0034*/ 	.byte	0x00, 0xf5, 0x21, 0x00


	//----- nvinfo : EIATTR_KPARAM_INFO
	.align		4
.L_13:
        /*0038*/ 	.byte	0x04, 0x17
        /*003a*/ 	.short	(.L_15 - .L_14)
.L_14:
        /*003c*/ 	.word	0x00000000
        /*0040*/ 	.short	0x0000
        /*0042*/ 	.short	0x0000
        /*0044*/ 	.byte	0x00, 0xf5, 0x21, 0x00


	//----- nvinfo : EIATTR_SPARSE_MMA_MASK
	.align		4
.L_15:
        /*0048*/ 	.byte	0x03, 0x50
        /*004a*/ 	.short	0x0000


	//----- nvinfo : EIATTR_MAXREG_COUNT
	.align		4
        /*004c*/ 	.byte	0x03, 0x1b
        /*004e*/ 	.short	0x00ff


	//----- nvinfo : EIATTR_MERCURY_ISA_VERSION
	.align		4
        /*0050*/ 	.byte	0x03, 0x5f
        /*0052*/ 	.short	0x0101


	//----- nvinfo : EIATTR_VRC_CTA_INIT_COUNT
	.align		4
        /*0054*/ 	.byte	0x02, 0x4a
	.zero		1
	.zero		1


	//----- nvinfo : EIATTR_EXIT_INSTR_OFFSETS
	.align		4
        /*0058*/ 	.byte	0x04, 0x1c
        /*005a*/ 	.short	(.L_17 - .L_16)


	//   ....[0]....
.L_16:
        /*005c*/ 	.word	0x00000070


	//   ....[1]....
        /*0060*/ 	.word	0x00000130


	//----- nvinfo : EIATTR_CBANK_PARAM_SIZE
	.align		4
.L_17:
        /*0064*/ 	.byte	0x03, 0x19
        /*0066*/ 	.short	0x001c


	//----- nvinfo : EIATTR_PARAM_CBANK
	.align		4
        /*0068*/ 	.byte	0x04, 0x0a
        /*006a*/ 	.short	(.L_19 - .L_18)
	.align		4
.L_18:
        /*006c*/ 	.word	index@(.nv.constant0._Z7add_gpuPiS_S_i)
        /*0070*/ 	.short	0x0380
        /*0072*/ 	.short	0x001c


	//----- nvinfo : EIATTR_SW_WAR
	.align		4
.L_19:
        /*0074*/ 	.byte	0x04, 0x36
        /*0076*/ 	.short	(.L_21 - .L_20)
.L_20:
        /*0078*/ 	.word	0x00000008
.L_21:


//--------------------- .nv.callgraph             --------------------------
	.section	.nv.callgraph,"",@"SHT_CUDA_CALLGRAPH"
	.align	4
	.sectionentsize	8
	.align		4
        /*0000*/ 	.word	0x00000000
	.align		4
        /*0004*/ 	.word	0xffffffff
	.align		4
        /*0008*/ 	.word	0x00000000
	.align		4
        /*000c*/ 	.word	0xfffffffe
	.align		4
        /*0010*/ 	.word	0x00000000
	.align		4
        /*0014*/ 	.word	0xfffffffd
	.align		4
        /*0018*/ 	.word	0x00000000
	.align		4
        /*001c*/ 	.word	0xfffffffc


//--------------------- .text._Z7add_gpuPiS_S_i   --------------------------
	.section	.text._Z7add_gpuPiS_S_i,"ax",@progbits
	.align	128
        .global         _Z7add_gpuPiS_S_i
        .type           _Z7add_gpuPiS_S_i,@function
        .size           _Z7add_gpuPiS_S_i,(.L_x_1 - _Z7add_gpuPiS_S_i)
        .other          _Z7add_gpuPiS_S_i,@"STO_CUDA_ENTRY STV_DEFAULT"
_Z7add_gpuPiS_S_i:
.text._Z7add_gpuPiS_S_i:
[----:B------:R-:W-:Y:S01]  /*0000*/  LDC R1, c[0x0][0x37c] ;  /* 0x0000df00ff017b82 */ /* 0x000fe20000000800 */
[----:B------:R-:W0:Y:S07]  /*0010*/  S2R R9, SR_TID.X ;  /* 0x0000000000097919 */ /* 0x000e2e0000002100 */
[----:B------:R-:W0:Y:S01]  /*0020*/  S2UR UR4, SR_CTAID.X ;  /* 0x00000000000479c3 */ /* 0x000e220000002500 */
[----:B------:R-:W1:Y:S07]  /*0030*/  LDCU UR5, c[0x0][0x398] ;  /* 0x00007300ff0577ac */ /* 0x000e6e0008000800 */
[----:B------:R-:W0:Y:S02]  /*0040*/  LDC R0, c[0x0][0x360] ;  /* 0x0000d800ff007b82 */ /* 0x000e240000000800 */
[----:B0-----:R-:W-:-:S05]  /*0050*/  IMAD R9, R0, UR4, R9 ;  /* 0x0000000400097c24 */ /* 0x001fca000f8e0209 */
[----:B-1----:R-:W-:-:S13]  /*0060*/  ISETP.GE.AND P0, PT, R9, UR5, PT ;  /* 0x0000000509007c0c */ /* 0x002fda000bf06270 */
[----:B------:R-:W-:Y:S05]  /*0070*/  @P0 EXIT ;  /* 0x000000000000094d */ /* 0x000fea0003800000 */
[----:B------:R-:W0:Y:S01]  /*0080*/  LDC.64 R2, c[0x0][0x380] ;  /* 0x0000e000ff027b82 */ /* 0x000e220000000a00 */
[----:B------:R-:W1:Y:S07]  /*0090*/  LDCU.64 UR4, c[0x0][0x358] ;  /* 0x00006b00ff0477ac */ /* 0x000e6e0008000a00 */
[----:B------:R-:W2:Y:S08]  /*00a0*/  LDC.64 R4, c[0x0][0x388] ;  /* 0x0000e200ff047b82 */ /* 0x000eb00000000a00 */
[----:B------:R-:W3:Y:S01]  /*00b0*/  LDC.64 R6, c[0x0][0x390] ;  /* 0x0000e400ff067b82 */ /* 0x000ee20000000a00 */
[----:B0-----:R-:W-:-:S06]  /*00c0*/  IMAD.WIDE R2, R9, 0x4, R2 ;  /* 0x0000000409027825 */ /* 0x001fcc00078e0202 */
[----:B-1----:R-:W4:Y:S01]  /*00d0*/  LDG.E R2, desc[UR4][R2.64] ;  /* 0x0000000402027981 */ /* 0x002f22000c1e1900 */
[----:B--2---:R-:W-:-:S06]  /*00e0*/  IMAD.WIDE R4, R9, 0x4, R4 ;  /* 0x0000000409047825 */ /* 0x004fcc00078e0204 */
[----:B------:R-:W4:Y:S01]  /*00f0*/  LDG.E R5, desc[UR4][R4.64] ;  /* 0x0000000404057981 */ /* 0x000f22000c1e1900 */
[----:B---3--:R-:W-:Y:S01]  /*0100*/  IMAD.WIDE R6, R9, 0x4, R6 ;  /* 0x0000000409067825 */ /* 0x008fe200078e0206 */
[----:B----4-:R-:W-:-:S05]  /*0110*/  IADD3 R9, PT, PT, R2, R5, RZ ;  /* 0x0000000502097210 */ /* 0x010fca0007ffe0ff */
[----:B------:R-:W-:Y:S01]  /*0120*/  STG.E desc[UR4][R6.64], R9 ;  /* 0x0000000906007986 */ /* 0x000fe2000c101904 */
[----:B------:R-:W-:Y:S05]  /*0130*/  EXIT ;  /* 0x000000000000794d */ /* 0x000fea0003800000 */
.L_x_0:
[----:B------:R-:W-:-:S00]  /*0140*/  BRA `(.L_x_0) ;  /* 0xfffffffc00fc7947 */ /* 0x000fc0000383ffff */
[----:B------:R-:W-:-:S00]  /*0150*/  NOP ;  /* 0x0000000000007918 */ /* 0x000fc00000000000 */
        /* <DEDUP_REMOVED lines=10> */
.L_x_1:


//--------------------- .nv.shared.reserved.0     --------------------------
	.section	.nv.shared.reserved.0,"aw",@nobits
	.weak		__nv_reservedSMEM_offset_0_alias
	.size		__nv_reservedSMEM_offset_0_alias, 0, 64
	.other		__nv_reservedSMEM_offset_0_alias,@"STO_CUDA_RESERVED_SHARED STV_DEFAULT"
__nv_reservedSMEM_offset_0_alias:
	.zero		0
	.zero		64


//--------------------- .nv.constant0._Z7add_gpuPiS_S_i --------------------------
	.section	.nv.constant0._Z7add_gpuPiS_S_i,"a",@progbits
	.sectionflags	@""
	.align	4
.nv.constant0._Z7add_gpuPiS_S_i:
	.zero		924


//--------------------- SYMBOLS --------------------------

	.type		.nv.reservedSmem.offset0,@object
	.size		.nv.reservedSmem.offset0,0x4
